//
// Generated by NVIDIA NVVM Compiler
//
// Compiler Build ID: CL-36424714
// Cuda compilation tools, release 13.0, V13.0.88
// Based on NVVM 20.0.0
//

.version 9.0
.target sm_100
.address_size 64

	// .globl	_Z3addiPdS_S_

.visible .entry _Z3addiPdS_S_(
	.param .u32 _Z3addiPdS_S__param_0,
	.param .u64 .ptr .align 1 _Z3addiPdS_S__param_1,
	.param .u64 .ptr .align 1 _Z3addiPdS_S__param_2,
	.param .u64 .ptr .align 1 _Z3addiPdS_S__param_3
)
{
	.reg .pred 	%p<3>;
	.reg .b32 	%r<11>;
	.reg .b64 	%rd<11>;
	.reg .b64 	%fd<4>;

	ld.param.u32 	%r6, [_Z3addiPdS_S__param_0];
	ld.param.u64 	%rd4, [_Z3addiPdS_S__param_1];
	ld.param.u64 	%rd5, [_Z3addiPdS_S__param_2];
	ld.param.u64 	%rd6, [_Z3addiPdS_S__param_3];
	mov.u32 	%r7, %ctaid.x;
	mov.u32 	%r1, %ntid.x;
	mov.u32 	%r8, %tid.x;
	mad.lo.s32 	%r10, %r7, %r1, %r8;
	setp.ge.s32 	%p1, %r10, %r6;
	@%p1 bra 	$L__BB0_3;
	mov.u32 	%r9, %nctaid.x;
	mul.lo.s32 	%r3, %r1, %r9;
	cvta.to.global.u64 	%rd1, %rd4;
	cvta.to.global.u64 	%rd2, %rd5;
	cvta.to.global.u64 	%rd3, %rd6;
$L__BB0_2:
	mul.wide.s32 	%rd7, %r10, 8;
	add.s64 	%rd8, %rd1, %rd7;
	ld.global.f64 	%fd1, [%rd8];
	add.s64 	%rd9, %rd2, %rd7;
	ld.global.f64 	%fd2, [%rd9];
	add.f64 	%fd3, %fd1, %fd2;
	add.s64 	%rd10, %rd3, %rd7;
	st.global.f64 	[%rd10], %fd3;
	add.s32 	%r10, %r10, %r3;
	setp.lt.s32 	%p2, %r10, %r6;
	@%p2 bra 	$L__BB0_2;
$L__BB0_3:
	ret;

}


// ===== COMPILED SASS (sm_100) =====

	.target	sm_100

	.elftype	@"ET_EXEC"


//--------------------- .note.nv.tkinfo           --------------------------
	.section	.note.nv.tkinfo,"",@"SHT_NOTE"
	.sectionflags	@"SHF_NOTE_NV_TKINFO"
	.tkinfo
        /*0018*/ 	.word	0x00000002
        /*0030*/ 	.string	""
        /*0030*/ 	.string	"ptxas"
        /*0030*/ 	.string	"Cuda compilation tools, release 13.0, V13.0.88"
        /*0030*/ 	.string	"Build cuda_13.0.r13.0/compiler.36424714_0"
        /*0030*/ 	.string	"-arch sm_100 -m 64 "



//--------------------- .note.nv.cuinfo           --------------------------
	.section	.note.nv.cuinfo,"",@"SHT_NOTE"
	.sectionflags	@"SHF_NOTE_NV_CUINFO"
        /*0018*/ 	.short	0x0002
        /*001a*/ 	.short	0x0064
        /*001c*/ 	.short	0x0082
	.zero		2


//--------------------- .nv.info                  --------------------------
	.section	.nv.info,"",@"SHT_CUDA_INFO"
	.align	4


	//----- nvinfo : EIATTR_REGCOUNT
	.align		4
        /*0000*/ 	.byte	0x04, 0x2f
        /*0002*/ 	.short	(.L_1 - .L_0)
	.align		4
.L_0:
        /*0004*/ 	.word	index@(_Z3addiPdS_S_)
        /*0008*/ 	.word	0x00000014


	//----- nvinfo : EIATTR_FRAME_SIZE
	.align		4
.L_1:
        /*000c*/ 	.byte	0x04, 0x11
        /*000e*/ 	.short	(.L_3 - .L_2)
	.align		4
.L_2:
        /*0010*/ 	.word	index@(_Z3addiPdS_S_)
        /*0014*/ 	.word	0x00000000


	//----- nvinfo : EIATTR_MIN_STACK_SIZE
	.align		4
.L_3:
        /*0018*/ 	.byte	0x04, 0x12
        /*001a*/ 	.short	(.L_5 - .L_4)
	.align		4
.L_4:
        /*001c*/ 	.word	index@(_Z3addiPdS_S_)
        /*0020*/ 	.word	0x00000000
.L_5:


//--------------------- .nv.compat                --------------------------
	.section	.nv.compat,"",@"SHT_CUDA_COMPAT_INFO"
	.align	4
        /*0000*/ 	.byte	0x02, 0x09, 0x00, 0x00, 0x02, 0x02, 0x01, 0x00, 0x02, 0x05, 0x05, 0x00, 0x03, 0x07, 0x01, 0x01
        /*0010*/ 	.byte	0x02, 0x03, 0x00, 0x00, 0x02, 0x06, 0x01, 0x00, 0x04, 0x0b, 0x08, 0x00, 0x01, 0x00, 0x00, 0x00
        /*0020*/ 	.byte	0x00, 0x00, 0x00, 0x00


//--------------------- .nv.info._Z3addiPdS_S_    --------------------------
	.section	.nv.info._Z3addiPdS_S_,"",@"SHT_CUDA_INFO"
	.sectionflags	@""
	.align	4


	//----- nvinfo : EIATTR_CUDA_API_VERSION
	.align		4
        /*0000*/ 	.byte	0x04, 0x37
        /*0002*/ 	.short	(.L_7 - .L_6)
.L_6:
        /*0004*/ 	.word	0x00000082


	//----- nvinfo : EIATTR_KPARAM_INFO
	.align		4
.L_7:
        /*0008*/ 	.byte	0x04, 0x17
        /*000a*/ 	.short	(.L_9 - .L_8)
.L_8:
        /*000c*/ 	.word	0x00000000
        /*0010*/ 	.short	0x0003
        /*0012*/ 	.short	0x0018
        /*0014*/ 	.byte	0x00, 0xf5, 0x21, 0x00


	//----- nvinfo : EIATTR_KPARAM_INFO
	.align		4
.L_9:
        /*0018*/ 	.byte	0x04, 0x17
        /*001a*/ 	.short	(.L_11 - .L_10)
.L_10:
        /*001c*/ 	.word	0x00000000
        /*0020*/ 	.short	0x0002
        /*0022*/ 	.short	0x0010
        /*0024*/ 	.byte	0x00, 0xf5, 0x21, 0x00


	//----- nvinfo : EIATTR_KPARAM_INFO
	.align		4
.L_11:
        /*0028*/ 	.byte	0x04, 0x17
        /*002a*/ 	.short	(.L_13 - .L_12)
.L_12:
        /*002c*/ 	.word	0x00000000
        /*0030*/ 	.short	0x0001
        /*0032*/ 	.short	0x0008
        /*0034*/ 	.byte	0x00, 0xf5, 0x21, 0x00


	//----- nvinfo : EIATTR_KPARAM_INFO
	.align		4
.L_13:
        /*0038*/ 	.byte	0x04, 0x17
        /*003a*/ 	.short	(.L_15 - .L_14)
.L_14:
        /*003c*/ 	.word	0x00000000
        /*0040*/ 	.short	0x0000
        /*0042*/ 	.short	0x0000
        /*0044*/ 	.byte	0x00, 0xf0, 0x11, 0x00


	//----- nvinfo : EIATTR_SPARSE_MMA_MASK
	.align		4
.L_15:
        /*0048*/ 	.byte	0x03, 0x50
        /*004a*/ 	.short	0x0000


	//----- nvinfo : EIATTR_MAXREG_COUNT
	.align		4
        /*004c*/ 	.byte	0x03, 0x1b
        /*004e*/ 	.short	0x00ff


	//----- nvinfo : EIATTR_MERCURY_ISA_VERSION
	.align		4
        /*0050*/ 	.byte	0x03, 0x5f
        /*0052*/ 	.short	0x0101


	//----- nvinfo : EIATTR_VRC_CTA_INIT_COUNT
	.align		4
        /*0054*/ 	.byte	0x02, 0x4a
	.zero		1
	.zero		1


	//----- nvinfo : EIATTR_EXIT_INSTR_OFFSETS
	.align		4
        /*0058*/ 	.byte	0x04, 0x1c
        /*005a*/ 	.short	(.L_17 - .L_16)


	//   ....[0]....
.L_16:
        /*005c*/ 	.word	0x00000070


	//   ....[1]....
        /*0060*/ 	.word	0x00000180


	//----- nvinfo : EIATTR_CRS_STACK_SIZE
	.align		4
.L_17:
        /*0064*/ 	.byte	0x04, 0x1e
        /*0066*/ 	.short	(.L_19 - .L_18)
.L_18:
        /*0068*/ 	.word	0x00000000


	//----- nvinfo : EIATTR_CBANK_PARAM_SIZE
	.align		4
.L_19:
        /*006c*/ 	.byte	0x03, 0x19
        /*006e*/ 	.short	0x0020


	//----- nvinfo : EIATTR_PARAM_CBANK
	.align		4
        /*0070*/ 	.byte	0x04, 0x0a
        /*0072*/ 	.short	(.L_21 - .L_20)
	.align		4
.L_20:
        /*0074*/ 	.word	index@(.nv.constant0._Z3addiPdS_S_)
        /*0078*/ 	.short	0x0380
        /*007a*/ 	.short	0x0020


	//----- nvinfo : EIATTR_SW_WAR
	.align		4
.L_21:
        /*007c*/ 	.byte	0x04, 0x36
        /*007e*/ 	.short	(.L_23 - .L_22)
.L_22:
        /*0080*/ 	.word	0x00000008
.L_23:


//--------------------- .nv.callgraph             --------------------------
	.section	.nv.callgraph,"",@"SHT_CUDA_CALLGRAPH"
	.align	4
	.sectionentsize	8
	.align		4
        /*0000*/ 	.word	0x00000000
	.align		4
        /*0004*/ 	.word	0xffffffff
	.align		4
        /*0008*/ 	.word	0x00000000
	.align		4
        /*000c*/ 	.word	0xfffffffe
	.align		4
        /*0010*/ 	.word	0x00000000
	.align		4
        /*0014*/ 	.word	0xfffffffd
	.align		4
        /*0018*/ 	.word	0x00000000
	.align		4
        /*001c*/ 	.word	0xfffffffc


//--------------------- .text._Z3addiPdS_S_       --------------------------
	.section	.text._Z3addiPdS_S_,"ax",@progbits
	.align	128
        .global         _Z3addiPdS_S_
        .type           _Z3addiPdS_S_,@function
        .size           _Z3addiPdS_S_,(.L_x_2 - _Z3addiPdS_S_)
        .other          _Z3addiPdS_S_,@"STO_CUDA_ENTRY STV_DEFAULT"
_Z3addiPdS_S_:
.text._Z3addiPdS_S_:
[----:B------:R-:W-:Y:S01]  /*0000*/  LDC R1, c[0x0][0x37c] ;  /* 0x0000df00ff017b82 */ /* 0x000fe20000000800 */
[----:B------:R-:W0:Y:S07]  /*0010*/  S2R R0, SR_TID.X ;  /* 0x0000000000007919 */ /* 0x000e2e0000002100 */
[----:B------:R-:W0:Y:S01]  /*0020*/  S2UR UR4, SR_CTAID.X ;  /* 0x00000000000479c3 */ /* 0x000e220000002500 */
[----:B------:R-:W1:Y:S07]  /*0030*/  LDCU UR5, c[0x0][0x380] ;  /* 0x00007000ff0577ac */ /* 0x000e6e0008000800 */
[----:B------:R-:W0:Y:S02]  /*0040*/  LDC R17, c[0x0][0x360] ;  /* 0x0000d800ff117b82 */ /* 0x000e240000000800 */
[----:B0-----:R-:W-:-:S05]  /*0050*/  IMAD R0, R17, UR4, R0 ;  /* 0x0000000411007c24 */ /* 0x001fca000f8e0200 */
[----:B-1----:R-:W-:-:S13]  /*0060*/  ISETP.GE.AND P0, PT, R0, UR5, PT ;  /* 0x0000000500007c0c */ /* 0x002fda000bf06270 */
[----:B------:R-:W-:Y:S05]  /*0070*/  @P0 EXIT ;  /* 0x000000000000094d */ /* 0x000fea0003800000 */
[----:B------:R-:W0:Y:S01]  /*0080*/  LDC.64 R10, c[0x0][0x388] ;  /* 0x0000e200ff0a7b82 */ /* 0x000e220000000a00 */
[----:B------:R-:W1:Y:S01]  /*0090*/  LDCU UR4, c[0x0][0x370] ;  /* 0x00006e00ff0477ac */ /* 0x000e620008000800 */
[----:B------:R-:W2:Y:S06]  /*00a0*/  LDCU.64 UR6, c[0x0][0x358] ;  /* 0x00006b00ff0677ac */ /* 0x000eac0008000a00 */
[----:B------:R-:W3:Y:S08]  /*00b0*/  LDC.64 R12, c[0x0][0x390] ;  /* 0x0000e400ff0c7b82 */ /* 0x000ef00000000a00 */
[----:B------:R-:W4:Y:S01]  /*00c0*/  LDC.64 R14, c[0x0][0x398] ;  /* 0x0000e600ff0e7b82 */ /* 0x000f220000000a00 */
[----:B-1----:R-:W-:-:S07]  /*00d0*/  IMAD R17, R17, UR4, RZ ;  /* 0x0000000411117c24 */ /* 0x002fce000f8e02ff */
.L_x_0:
[----:B0-----:R-:W-:-:S04]  /*00e0*/  IMAD.WIDE R2, R0, 0x8, R10 ;  /* 0x0000000800027825 */ /* 0x001fc800078e020a */
[C---:B---3--:R-:W-:Y:S02]  /*00f0*/  IMAD.WIDE R4, R0.reuse, 0x8, R12 ;  /* 0x0000000800047825 */ /* 0x048fe400078e020c */
[----:B--2---:R-:W2:Y:S04]  /*0100*/  LDG.E.64 R2, desc[UR6][R2.64] ;  /* 0x0000000602027981 */ /* 0x004ea8000c1e1b00 */
[----:B------:R-:W2:Y:S01]  /*0110*/  LDG.E.64 R4, desc[UR6][R4.64] ;  /* 0x0000000604047981 */ /* 0x000ea2000c1e1b00 */
[----:B-1--4-:R-:W-:Y:S01]  /*0120*/  IMAD.WIDE R8, R0, 0x8, R14 ;  /* 0x0000000800087825 */ /* 0x012fe200078e020e */
[----:B------:R-:W-:-:S04]  /*0130*/  IADD3 R0, PT, PT, R17, R0, RZ ;  /* 0x0000000011007210 */ /* 0x000fc80007ffe0ff */
[----:B------:R-:W-:Y:S01]  /*0140*/  ISETP.GE.AND P0, PT, R0, UR5, PT ;  /* 0x0000000500007c0c */ /* 0x000fe2000bf06270 */
[----:B--2---:R-:W-:-:S07]  /*0150*/  DADD R6, R2, R4 ;  /* 0x0000000002067229 */ /* 0x004fce0000000004 */
[----:B------:R1:W-:Y:S05]  /*0160*/  STG.E.64 desc[UR6][R8.64], R6 ;  /* 0x0000000608007986 */ /* 0x0003ea000c101b06 */
[----:B------:R-:W-:Y:S05]  /*0170*/  @!P0 BRA `(.L_x_0) ;  /* 0xfffffffc00d88947 */ /* 0x000fea000383ffff */
[----:B------:R-:W-:Y:S05]  /*0180*/  EXIT ;  /* 0x000000000000794d */ /* 0x000fea0003800000 */
.L_x_1:
[----:B------:R-:W-:-:S00]  /*0190*/  BRA `(.L_x_1) ;  /* 0xfffffffc00fc7947 */ /* 0x000fc0000383ffff */
[----:B------:R-:W-:-:S00]  /*01a0*/  NOP ;  /* 0x0000000000007918 */ /* 0x000fc00000000000 */
        /* <DEDUP_REMOVED lines=13> */
.L_x_2:


//--------------------- .nv.shared.reserved.0     --------------------------
	.section	.nv.shared.reserved.0,"aw",@nobits
	.weak		__nv_reservedSMEM_offset_0_alias
	.size		__nv_reservedSMEM_offset_0_alias, 0, 64
	.other		__nv_reservedSMEM_offset_0_alias,@"STO_CUDA_RESERVED_SHARED STV_DEFAULT"
__nv_reservedSMEM_offset_0_alias:
	.zero		0
	.zero		64


//--------------------- .nv.constant0._Z3addiPdS_S_ --------------------------
	.section	.nv.constant0._Z3addiPdS_S_,"a",@progbits
	.sectionflags	@""
	.align	4
.nv.constant0._Z3addiPdS_S_:
	.zero		928


//--------------------- SYMBOLS --------------------------

	.type		.nv.reservedSmem.offset0,@object
	.size		.nv.reservedSmem.offset0,0x4
